//
// Generated by NVIDIA NVVM Compiler
//
// Compiler Build ID: CL-36424714
// Cuda compilation tools, release 13.0, V13.0.88
// Based on NVVM 20.0.0
//

.version 9.0
.target sm_100
.address_size 64

	// .globl	_Z14matrixMultiplyPKfS0_Pfi

.visible .entry _Z14matrixMultiplyPKfS0_Pfi(
	.param .u64 .ptr .align 1 _Z14matrixMultiplyPKfS0_Pfi_param_0,
	.param .u64 .ptr .align 1 _Z14matrixMultiplyPKfS0_Pfi_param_1,
	.param .u64 .ptr .align 1 _Z14matrixMultiplyPKfS0_Pfi_param_2,
	.param .u32 _Z14matrixMultiplyPKfS0_Pfi_param_3
)
{
	.reg .pred 	%p<10>;
	.reg .b32 	%r<40>;
	.reg .b32 	%f<67>;
	.reg .b64 	%rd<67>;

	ld.param.u64 	%rd14, [_Z14matrixMultiplyPKfS0_Pfi_param_0];
	ld.param.u64 	%rd15, [_Z14matrixMultiplyPKfS0_Pfi_param_1];
	ld.param.u32 	%r18, [_Z14matrixMultiplyPKfS0_Pfi_param_3];
	cvta.to.global.u64 	%rd1, %rd15;
	cvta.to.global.u64 	%rd2, %rd14;
	mov.u32 	%r19, %ctaid.y;
	mov.u32 	%r20, %ntid.y;
	mov.u32 	%r21, %tid.y;
	mad.lo.s32 	%r1, %r19, %r20, %r21;
	mov.u32 	%r22, %ctaid.x;
	mov.u32 	%r23, %ntid.x;
	mov.u32 	%r24, %tid.x;
	mad.lo.s32 	%r2, %r22, %r23, %r24;
	max.s32 	%r25, %r1, %r2;
	setp.ge.s32 	%p1, %r25, %r18;
	@%p1 bra 	$L__BB0_13;
	mul.lo.s32 	%r3, %r18, %r1;
	and.b32  	%r4, %r18, 7;
	setp.lt.u32 	%p2, %r18, 8;
	mov.f32 	%f66, 0f00000000;
	mov.b32 	%r38, 0;
	@%p2 bra 	$L__BB0_4;
	and.b32  	%r38, %r18, 2147483640;
	neg.s32 	%r36, %r38;
	mul.wide.s32 	%rd16, %r18, 4;
	add.s64 	%rd3, %rd1, %rd16;
	shl.b32 	%r7, %r18, 3;
	mul.wide.s32 	%rd17, %r18, 8;
	add.s64 	%rd4, %rd1, %rd17;
	mul.wide.s32 	%rd18, %r18, 12;
	add.s64 	%rd5, %rd1, %rd18;
	mul.wide.s32 	%rd19, %r18, 16;
	add.s64 	%rd6, %rd1, %rd19;
	mul.wide.s32 	%rd20, %r18, 20;
	add.s64 	%rd7, %rd1, %rd20;
	mul.wide.s32 	%rd21, %r18, 24;
	add.s64 	%rd8, %rd1, %rd21;
	mul.wide.s32 	%rd22, %r18, 28;
	add.s64 	%rd9, %rd1, %rd22;
	mul.wide.u32 	%rd23, %r3, 4;
	add.s64 	%rd24, %rd23, %rd2;
	add.s64 	%rd66, %rd24, 16;
	mov.f32 	%f66, 0f00000000;
	mov.u32 	%r35, %r2;
$L__BB0_3:
	.pragma "nounroll";
	mul.wide.s32 	%rd25, %r35, 4;
	add.s64 	%rd26, %rd3, %rd25;
	add.s64 	%rd27, %rd4, %rd25;
	add.s64 	%rd28, %rd5, %rd25;
	add.s64 	%rd29, %rd6, %rd25;
	add.s64 	%rd30, %rd7, %rd25;
	add.s64 	%rd31, %rd8, %rd25;
	add.s64 	%rd32, %rd9, %rd25;
	add.s64 	%rd33, %rd1, %rd25;
	ld.global.f32 	%f16, [%rd66+-16];
	ld.global.f32 	%f17, [%rd33];
	fma.rn.f32 	%f18, %f16, %f17, %f66;
	ld.global.f32 	%f19, [%rd66+-12];
	ld.global.f32 	%f20, [%rd26];
	fma.rn.f32 	%f21, %f19, %f20, %f18;
	ld.global.f32 	%f22, [%rd66+-8];
	ld.global.f32 	%f23, [%rd27];
	fma.rn.f32 	%f24, %f22, %f23, %f21;
	ld.global.f32 	%f25, [%rd66+-4];
	ld.global.f32 	%f26, [%rd28];
	fma.rn.f32 	%f27, %f25, %f26, %f24;
	ld.global.f32 	%f28, [%rd66];
	ld.global.f32 	%f29, [%rd29];
	fma.rn.f32 	%f30, %f28, %f29, %f27;
	ld.global.f32 	%f31, [%rd66+4];
	ld.global.f32 	%f32, [%rd30];
	fma.rn.f32 	%f33, %f31, %f32, %f30;
	ld.global.f32 	%f34, [%rd66+8];
	ld.global.f32 	%f35, [%rd31];
	fma.rn.f32 	%f36, %f34, %f35, %f33;
	ld.global.f32 	%f37, [%rd66+12];
	ld.global.f32 	%f38, [%rd32];
	fma.rn.f32 	%f66, %f37, %f38, %f36;
	add.s32 	%r36, %r36, 8;
	add.s32 	%r35, %r35, %r7;
	add.s64 	%rd66, %rd66, 32;
	setp.ne.s32 	%p3, %r36, 0;
	@%p3 bra 	$L__BB0_3;
$L__BB0_4:
	setp.eq.s32 	%p4, %r4, 0;
	@%p4 bra 	$L__BB0_12;
	and.b32  	%r13, %r18, 3;
	setp.lt.u32 	%p5, %r4, 4;
	@%p5 bra 	$L__BB0_7;
	add.s32 	%r27, %r38, %r3;
	mul.wide.u32 	%rd34, %r27, 4;
	add.s64 	%rd35, %rd2, %rd34;
	ld.global.f32 	%f40, [%rd35];
	mad.lo.s32 	%r28, %r38, %r18, %r2;
	mul.wide.s32 	%rd36, %r28, 4;
	add.s64 	%rd37, %rd1, %rd36;
	ld.global.f32 	%f41, [%rd37];
	fma.rn.f32 	%f42, %f40, %f41, %f66;
	cvt.u64.u32 	%rd38, %r3;
	cvt.u64.u32 	%rd39, %r38;
	add.s64 	%rd40, %rd39, %rd38;
	shl.b64 	%rd41, %rd40, 2;
	add.s64 	%rd42, %rd2, %rd41;
	ld.global.f32 	%f43, [%rd42+4];
	mul.wide.s32 	%rd43, %r18, 4;
	add.s64 	%rd44, %rd37, %rd43;
	ld.global.f32 	%f44, [%rd44];
	fma.rn.f32 	%f45, %f43, %f44, %f42;
	ld.global.f32 	%f46, [%rd42+8];
	add.s64 	%rd45, %rd44, %rd43;
	ld.global.f32 	%f47, [%rd45];
	fma.rn.f32 	%f48, %f46, %f47, %f45;
	ld.global.f32 	%f49, [%rd42+12];
	add.s64 	%rd46, %rd45, %rd43;
	ld.global.f32 	%f50, [%rd46];
	fma.rn.f32 	%f66, %f49, %f50, %f48;
	add.s32 	%r38, %r38, 4;
$L__BB0_7:
	setp.eq.s32 	%p6, %r13, 0;
	@%p6 bra 	$L__BB0_12;
	setp.eq.s32 	%p7, %r13, 1;
	@%p7 bra 	$L__BB0_10;
	add.s32 	%r29, %r38, %r3;
	mul.wide.u32 	%rd47, %r29, 4;
	add.s64 	%rd48, %rd2, %rd47;
	ld.global.f32 	%f52, [%rd48];
	mad.lo.s32 	%r30, %r38, %r18, %r2;
	mul.wide.s32 	%rd49, %r30, 4;
	add.s64 	%rd50, %rd1, %rd49;
	ld.global.f32 	%f53, [%rd50];
	fma.rn.f32 	%f54, %f52, %f53, %f66;
	cvt.u64.u32 	%rd51, %r3;
	cvt.u64.u32 	%rd52, %r38;
	add.s64 	%rd53, %rd52, %rd51;
	shl.b64 	%rd54, %rd53, 2;
	add.s64 	%rd55, %rd2, %rd54;
	ld.global.f32 	%f55, [%rd55+4];
	mul.wide.s32 	%rd56, %r18, 4;
	add.s64 	%rd57, %rd50, %rd56;
	ld.global.f32 	%f56, [%rd57];
	fma.rn.f32 	%f66, %f55, %f56, %f54;
	add.s32 	%r38, %r38, 2;
$L__BB0_10:
	and.b32  	%r31, %r18, 1;
	setp.eq.b32 	%p8, %r31, 1;
	not.pred 	%p9, %p8;
	@%p9 bra 	$L__BB0_12;
	add.s32 	%r32, %r38, %r3;
	mul.wide.u32 	%rd58, %r32, 4;
	add.s64 	%rd59, %rd2, %rd58;
	ld.global.f32 	%f57, [%rd59];
	mad.lo.s32 	%r33, %r38, %r18, %r2;
	mul.wide.s32 	%rd60, %r33, 4;
	add.s64 	%rd61, %rd1, %rd60;
	ld.global.f32 	%f58, [%rd61];
	fma.rn.f32 	%f66, %f57, %f58, %f66;
$L__BB0_12:
	ld.param.u64 	%rd65, [_Z14matrixMultiplyPKfS0_Pfi_param_2];
	add.s32 	%r34, %r3, %r2;
	cvta.to.global.u64 	%rd62, %rd65;
	mul.wide.s32 	%rd63, %r34, 4;
	add.s64 	%rd64, %rd62, %rd63;
	st.global.f32 	[%rd64], %f66;
$L__BB0_13:
	ret;

}


// ===== COMPILED SASS (sm_100) =====

	.target	sm_100

	.elftype	@"ET_EXEC"


//--------------------- .note.nv.tkinfo           --------------------------
	.section	.note.nv.tkinfo,"",@"SHT_NOTE"
	.sectionflags	@"SHF_NOTE_NV_TKINFO"
	.tkinfo
        /*0018*/ 	.word	0x00000002
        /*0030*/ 	.string	""
        /*0030*/ 	.string	"ptxas"
        /*0030*/ 	.string	"Cuda compilation tools, release 13.0, V13.0.88"
        /*0030*/ 	.string	"Build cuda_13.0.r13.0/compiler.36424714_0"
        /*0030*/ 	.string	"-arch sm_100 -m 64 "



//--------------------- .note.nv.cuinfo           --------------------------
	.section	.note.nv.cuinfo,"",@"SHT_NOTE"
	.sectionflags	@"SHF_NOTE_NV_CUINFO"
        /*0018*/ 	.short	0x0002
        /*001a*/ 	.short	0x0064
        /*001c*/ 	.short	0x0082
	.zero		2


//--------------------- .nv.info                  --------------------------
	.section	.nv.info,"",@"SHT_CUDA_INFO"
	.align	4


	//----- nvinfo : EIATTR_REGCOUNT
	.align		4
        /*0000*/ 	.byte	0x04, 0x2f
        /*0002*/ 	.short	(.L_1 - .L_0)
	.align		4
.L_0:
        /*0004*/ 	.word	index@(_Z14matrixMultiplyPKfS0_Pfi)
        /*0008*/ 	.word	0x0000001e


	//----- nvinfo : EIATTR_FRAME_SIZE
	.align		4
.L_1:
        /*000c*/ 	.byte	0x04, 0x11
        /*000e*/ 	.short	(.L_3 - .L_2)
	.align		4
.L_2:
        /*0010*/ 	.word	index@(_Z14matrixMultiplyPKfS0_Pfi)
        /*0014*/ 	.word	0x00000000


	//----- nvinfo : EIATTR_MIN_STACK_SIZE
	.align		4
.L_3:
        /*0018*/ 	.byte	0x04, 0x12
        /*001a*/ 	.short	(.L_5 - .L_4)
	.align		4
.L_4:
        /*001c*/ 	.word	index@(_Z14matrixMultiplyPKfS0_Pfi)
        /*0020*/ 	.word	0x00000000
.L_5:


//--------------------- .nv.compat                --------------------------
	.section	.nv.compat,"",@"SHT_CUDA_COMPAT_INFO"
	.align	4
        /*0000*/ 	.byte	0x02, 0x09, 0x00, 0x00, 0x02, 0x02, 0x01, 0x00, 0x02, 0x05, 0x05, 0x00, 0x03, 0x07, 0x01, 0x01
        /*0010*/ 	.byte	0x02, 0x03, 0x00, 0x00, 0x02, 0x06, 0x01, 0x00, 0x04, 0x0b, 0x08, 0x00, 0x09, 0x00, 0x00, 0x00
        /*0020*/ 	.byte	0x00, 0x00, 0x00, 0x00


//--------------------- .nv.info._Z14matrixMultiplyPKfS0_Pfi --------------------------
	.section	.nv.info._Z14matrixMultiplyPKfS0_Pfi,"",@"SHT_CUDA_INFO"
	.sectionflags	@""
	.align	4


	//----- nvinfo : EIATTR_CUDA_API_VERSION
	.align		4
        /*0000*/ 	.byte	0x04, 0x37
        /*0002*/ 	.short	(.L_7 - .L_6)
.L_6:
        /*0004*/ 	.word	0x00000082


	//----- nvinfo : EIATTR_KPARAM_INFO
	.align		4
.L_7:
        /*0008*/ 	.byte	0x04, 0x17
        /*000a*/ 	.short	(.L_9 - .L_8)
.L_8:
        /*000c*/ 	.word	0x00000000
        /*0010*/ 	.short	0x0003
        /*0012*/ 	.short	0x0018
        /*0014*/ 	.byte	0x00, 0xf0, 0x11, 0x00


	//----- nvinfo : EIATTR_KPARAM_INFO
	.align		4
.L_9:
        /*0018*/ 	.byte	0x04, 0x17
        /*001a*/ 	.short	(.L_11 - .L_10)
.L_10:
        /*001c*/ 	.word	0x00000000
        /*0020*/ 	.short	0x0002
        /*0022*/ 	.short	0x0010
        /*0024*/ 	.byte	0x00, 0xf5, 0x21, 0x00


	//----- nvinfo : EIATTR_KPARAM_INFO
	.align		4
.L_11:
        /*0028*/ 	.byte	0x04, 0x17
        /*002a*/ 	.short	(.L_13 - .L_12)
.L_12:
        /*002c*/ 	.word	0x00000000
        /*0030*/ 	.short	0x0001
        /*0032*/ 	.short	0x0008
        /*0034*/ 	.byte	0x00, 0xf5, 0x21, 0x00


	//----- nvinfo : EIATTR_KPARAM_INFO
	.align		4
.L_13:
        /*0038*/ 	.byte	0x04, 0x17
        /*003a*/ 	.short	(.L_15 - .L_14)
.L_14:
        /*003c*/ 	.word	0x00000000
        /*0040*/ 	.short	0x0000
        /*0042*/ 	.short	0x0000
        /*0044*/ 	.byte	0x00, 0xf5, 0x21, 0x00


	//----- nvinfo : EIATTR_SPARSE_MMA_MASK
	.align		4
.L_15:
        /*0048*/ 	.byte	0x03, 0x50
        /*004a*/ 	.short	0x0000


	//----- nvinfo : EIATTR_MAXREG_COUNT
	.align		4
        /*004c*/ 	.byte	0x03, 0x1b
        /*004e*/ 	.short	0x00ff


	//----- nvinfo : EIATTR_MERCURY_ISA_VERSION
	.align		4
        /*0050*/ 	.byte	0x03, 0x5f
        /*0052*/ 	.short	0x0101


	//----- nvinfo : EIATTR_VRC_CTA_INIT_COUNT
	.align		4
        /*0054*/ 	.byte	0x02, 0x4a
	.zero		1
	.zero		1


	//----- nvinfo : EIATTR_EXIT_INSTR_OFFSETS
	.align		4
        /*0058*/ 	.byte	0x04, 0x1c
        /*005a*/ 	.short	(.L_17 - .L_16)


	//   ....[0]....
.L_16:
        /*005c*/ 	.word	0x000000c0


	//   ....[1]....
        /*0060*/ 	.word	0x00000a90


	//----- nvinfo : EIATTR_CBANK_PARAM_SIZE
	.align		4
.L_17:
        /*0064*/ 	.byte	0x03, 0x19
        /*0066*/ 	.short	0x001c


	//----- nvinfo : EIATTR_PARAM_CBANK
	.align		4
        /*0068*/ 	.byte	0x04, 0x0a
        /*006a*/ 	.short	(.L_19 - .L_18)
	.align		4
.L_18:
        /*006c*/ 	.word	index@(.nv.constant0._Z14matrixMultiplyPKfS0_Pfi)
        /*0070*/ 	.short	0x0380
        /*0072*/ 	.short	0x001c


	//----- nvinfo : EIATTR_SW_WAR
	.align		4
.L_19:
        /*0074*/ 	.byte	0x04, 0x36
        /*0076*/ 	.short	(.L_21 - .L_20)
.L_20:
        /*0078*/ 	.word	0x00000008
.L_21:


//--------------------- .nv.callgraph             --------------------------
	.section	.nv.callgraph,"",@"SHT_CUDA_CALLGRAPH"
	.align	4
	.sectionentsize	8
	.align		4
        /*0000*/ 	.word	0x00000000
	.align		4
        /*0004*/ 	.word	0xffffffff
	.align		4
        /*0008*/ 	.word	0x00000000
	.align		4
        /*000c*/ 	.word	0xfffffffe
	.align		4
        /*0010*/ 	.word	0x00000000
	.align		4
        /*0014*/ 	.word	0xfffffffd
	.align		4
        /*0018*/ 	.word	0x00000000
	.align		4
        /*001c*/ 	.word	0xfffffffc


//--------------------- .text._Z14matrixMultiplyPKfS0_Pfi --------------------------
	.section	.text._Z14matrixMultiplyPKfS0_Pfi,"ax",@progbits
	.align	128
        .global         _Z14matrixMultiplyPKfS0_Pfi
        .type           _Z14matrixMultiplyPKfS0_Pfi,@function
        .size           _Z14matrixMultiplyPKfS0_Pfi,(.L_x_5 - _Z14matrixMultiplyPKfS0_Pfi)
        .other          _Z14matrixMultiplyPKfS0_Pfi,@"STO_CUDA_ENTRY STV_DEFAULT"
_Z14matrixMultiplyPKfS0_Pfi:
.text._Z14matrixMultiplyPKfS0_Pfi:
[----:B------:R-:W-:Y:S01]  /*0000*/  LDC R1, c[0x0][0x37c] ;  /* 0x0000df00ff017b82 */ /* 0x000fe20000000800 */
[----:B------:R-:W0:Y:S07]  /*0010*/  S2R R0, SR_TID.Y ;  /* 0x0000000000007919 */ /* 0x000e2e0000002200 */
[----:B------:R-:W0:Y:S01]  /*0020*/  S2UR UR4, SR_CTAID.Y ;  /* 0x00000000000479c3 */ /* 0x000e220000002600 */
[----:B------:R-:W1:Y:S01]  /*0030*/  LDCU UR20, c[0x0][0x398] ;  /* 0x00007300ff1477ac */ /* 0x000e620008000800 */
[----:B------:R-:W2:Y:S06]  /*0040*/  S2R R3, SR_TID.X ;  /* 0x0000000000037919 */ /* 0x000eac0000002100 */
[----:B------:R-:W0:Y:S08]  /*0050*/  LDC R13, c[0x0][0x364] ;  /* 0x0000d900ff0d7b82 */ /* 0x000e300000000800 */
[----:B------:R-:W2:Y:S08]  /*0060*/  S2UR UR5, SR_CTAID.X ;  /* 0x00000000000579c3 */ /* 0x000eb00000002500 */
[----:B------:R-:W2:Y:S01]  /*0070*/  LDC R2, c[0x0][0x360] ;  /* 0x0000d800ff027b82 */ /* 0x000ea20000000800 */
[----:B0-----:R-:W-:-:S02]  /*0080*/  IMAD R13, R13, UR4, R0 ;  /* 0x000000040d0d7c24 */ /* 0x001fc4000f8e0200 */
[----:B--2---:R-:W-:-:S05]  /*0090*/  IMAD R0, R2, UR5, R3 ;  /* 0x0000000502007c24 */ /* 0x004fca000f8e0203 */
[----:B------:R-:W-:-:S04]  /*00a0*/  VIMNMX R2, PT, PT, R13, R0, !PT ;  /* 0x000000000d027248 */ /* 0x000fc80007fe0100 */
[----:B-1----:R-:W-:-:S13]  /*00b0*/  ISETP.GE.AND P0, PT, R2, UR20, PT ;  /* 0x0000001402007c0c */ /* 0x002fda000bf06270 */
[----:B------:R-:W-:Y:S05]  /*00c0*/  @P0 EXIT ;  /* 0x000000000000094d */ /* 0x000fea0003800000 */
[----:B------:R-:W-:Y:S01]  /*00d0*/  UISETP.GE.U32.AND UP0, UPT, UR20, 0x8, UPT ;  /* 0x000000081400788c */ /* 0x000fe2000bf06070 */
[----:B------:R-:W-:Y:S02]  /*00e0*/  HFMA2 R12, -RZ, RZ, 0, 0 ;  /* 0x00000000ff0c7431 */ /* 0x000fe400000001ff */
[----:B------:R-:W-:Y:S01]  /*00f0*/  IMAD R13, R13, UR20, RZ ;  /* 0x000000140d0d7c24 */ /* 0x000fe2000f8e02ff */
[----:B------:R-:W-:Y:S01]  /*0100*/  UMOV UR4, URZ ;  /* 0x000000ff00047c82 */ /* 0x000fe20008000000 */
[----:B------:R-:W0:Y:S04]  /*0110*/  LDCU.64 UR18, c[0x0][0x358] ;  /* 0x00006b00ff1277ac */ /* 0x000e280008000a00 */
[----:B------:R-:W-:Y:S05]  /*0120*/  BRA.U !UP0, `(.L_x_0) ;  /* 0x0000000508047547 */ /* 0x000fea000b800000 */
[----:B------:R-:W1:Y:S01]  /*0130*/  LDCU.128 UR24, c[0x0][0x380] ;  /* 0x00007000ff1877ac */ /* 0x000e620008000c00 */
[----:B------:R-:W-:Y:S02]  /*0140*/  MOV R12, RZ ;  /* 0x000000ff000c7202 */ /* 0x000fe40000000f00 */
[----:B------:R-:W-:Y:S01]  /*0150*/  MOV R14, R0 ;  /* 0x00000000000e7202 */ /* 0x000fe20000000f00 */
[----:B------:R-:W-:-:S04]  /*0160*/  ULOP3.LUT UR4, UR20, 0x7ffffff8, URZ, 0xc0, !UPT ;  /* 0x7ffffff814047892 */ /* 0x000fc8000f8ec0ff */
[----:B------:R-:W-:Y:S01]  /*0170*/  UIADD3 UR5, UPT, UPT, -UR4, URZ, URZ ;  /* 0x000000ff04057290 */ /* 0x000fe2000fffe1ff */
[----:B-1----:R-:W-:Y:S01]  /*0180*/  MOV R2, UR24 ;  /* 0x0000001800027c02 */ /* 0x002fe20008000f00 */
[----:B------:R-:W-:Y:S01]  /*0190*/  UIMAD.WIDE UR6, UR20, 0x8, UR26 ;  /* 0x00000008140678a5 */ /* 0x000fe2000f8e021a */
[----:B------:R-:W-:Y:S01]  /*01a0*/  MOV R3, UR25 ;  /* 0x0000001900037c02 */ /* 0x000fe20008000f00 */
[----:B------:R-:W-:Y:S02]  /*01b0*/  UIMAD.WIDE UR8, UR20, 0xc, UR26 ;  /* 0x0000000c140878a5 */ /* 0x000fe4000f8e021a */
[----:B------:R-:W-:Y:S01]  /*01c0*/  UIMAD.WIDE UR10, UR20, 0x10, UR26 ;  /* 0x00000010140a78a5 */ /* 0x000fe2000f8e021a */
[----:B------:R-:W-:Y:S01]  /*01d0*/  IMAD.WIDE.U32 R2, R13, 0x4, R2 ;  /* 0x000000040d027825 */ /* 0x000fe200078e0002 */
[----:B------:R-:W-:Y:S02]  /*01e0*/  UIMAD.WIDE UR12, UR20, 0x14, UR26 ;  /* 0x00000014140c78a5 */ /* 0x000fe4000f8e021a */
[----:B------:R-:W-:Y:S01]  /*01f0*/  UIMAD.WIDE UR14, UR20, 0x18, UR26 ;  /* 0x00000018140e78a5 */ /* 0x000fe2000f8e021a */
[----:B------:R-:W-:Y:S01]  /*0200*/  IADD3 R2, P0, PT, R2, 0x10, RZ ;  /* 0x0000001002027810 */ /* 0x000fe20007f1e0ff */
[----:B------:R-:W-:-:S03]  /*0210*/  UIMAD.WIDE UR16, UR20, 0x1c, UR26 ;  /* 0x0000001c141078a5 */ /* 0x000fc6000f8e021a */
[----:B------:R-:W-:-:S09]  /*0220*/  IADD3.X R3, PT, PT, RZ, R3, RZ, P0, !PT ;  /* 0x00000003ff037210 */ /* 0x000fd200007fe4ff */
.L_x_1:
[----:B------:R-:W-:Y:S01]  /*0230*/  UIMAD.WIDE UR22, UR20, 0x4, UR26 ;  /* 0x00000004141678a5 */ /* 0x000fe2000f8e021a */
[----:B------:R-:W-:Y:S02]  /*0240*/  IMAD.MOV.U32 R23, RZ, RZ, 0x4 ;  /* 0x00000004ff177424 */ /* 0x000fe400078e00ff */
[----:B------:R-:W-:Y:S01]  /*0250*/  HFMA2 R11, -RZ, RZ, 0, 2.384185791015625e-07 ;  /* 0x00000004ff0b7431 */ /* 0x000fe200000001ff */
[----:B------:R-:W-:Y:S01]  /*0260*/  MOV R25, 0x4 ;  /* 0x0000000400197802 */ /* 0x000fe20000000f00 */
[----:B0-----:R-:W2:Y:S01]  /*0270*/  LDG.E R21, desc[UR18][R2.64+-0x10] ;  /* 0xfffff01202157981 */ /* 0x001ea2000c1e1900 */
[C---:B------:R-:W-:Y:S01]  /*0280*/  IMAD.WIDE R22, R14.reuse, R23, UR26 ;  /* 0x0000001a0e167e25 */ /* 0x040fe2000f8e0217 */
[----:B------:R-:W-:Y:S02]  /*0290*/  MOV R8, UR22 ;  /* 0x0000001600087c02 */ /* 0x000fe40008000f00 */
[----:B------:R-:W-:Y:S01]  /*02a0*/  MOV R9, UR23 ;  /* 0x0000001700097c02 */ /* 0x000fe20008000f00 */
[----:B------:R-:W3:Y:S02]  /*02b0*/  LDG.E R19, desc[UR18][R2.64+-0xc] ;  /* 0xfffff41202137981 */ /* 0x000ee4000c1e1900 */
[----:B------:R-:W-:-:S02]  /*02c0*/  IMAD.WIDE R8, R14, 0x4, R8 ;  /* 0x000000040e087825 */ /* 0x000fc400078e0208 */
[----:B------:R-:W2:Y:S01]  /*02d0*/  LDG.E R22, desc[UR18][R22.64] ;  /* 0x0000001216167981 */ /* 0x000ea2000c1e1900 */
[----:B------:R-:W-:Y:S01]  /*02e0*/  MOV R5, 0x4 ;  /* 0x0000000400057802 */ /* 0x000fe20000000f00 */
[C---:B------:R-:W-:Y:S02]  /*02f0*/  IMAD.WIDE R24, R14.reuse, R25, UR6 ;  /* 0x000000060e187e25 */ /* 0x040fe4000f8e0219 */
[----:B------:R0:W3:Y:S02]  /*0300*/  LDG.E R20, desc[UR18][R8.64] ;  /* 0x0000001208147981 */ /* 0x0000e4000c1e1900 */
[----:B------:R-:W-:Y:S02]  /*0310*/  IMAD.WIDE R10, R14, R11, UR8 ;  /* 0x000000080e0a7e25 */ /* 0x000fe4000f8e020b */
[----:B------:R-:W4:Y:S04]  /*0320*/  LDG.E R18, desc[UR18][R24.64] ;  /* 0x0000001218127981 */ /* 0x000f28000c1e1900 */
[----:B------:R-:W4:Y:S01]  /*0330*/  LDG.E R17, desc[UR18][R2.64+-0x8] ;  /* 0xfffff81202117981 */ /* 0x000f22000c1e1900 */
[----:B0-----:R-:W-:-:S02]  /*0340*/  HFMA2 R9, -RZ, RZ, 0, 2.384185791015625e-07 ;  /* 0x00000004ff097431 */ /* 0x001fc400000001ff */
[----:B------:R-:W-:Y:S01]  /*0350*/  IMAD.MOV.U32 R7, RZ, RZ, 0x4 ;  /* 0x00000004ff077424 */ /* 0x000fe200078e00ff */
[----:B------:R0:W5:Y:S01]  /*0360*/  LDG.E R16, desc[UR18][R10.64] ;  /* 0x000000120a107981 */ /* 0x000162000c1e1900 */
[----:B------:R-:W-:-:S03]  /*0370*/  IMAD.WIDE R4, R14, R5, UR10 ;  /* 0x0000000a0e047e25 */ /* 0x000fc6000f8e0205 */
[----:B------:R-:W5:Y:S01]  /*0380*/  LDG.E R15, desc[UR18][R2.64+-0x4] ;  /* 0xfffffc12020f7981 */ /* 0x000f62000c1e1900 */
[C---:B------:R-:W-:Y:S01]  /*0390*/  IMAD.WIDE R6, R14.reuse, R7, UR12 ;  /* 0x0000000c0e067e25 */ /* 0x040fe2000f8e0207 */
[----:B------:R-:W-:Y:S02]  /*03a0*/  MOV R27, 0x4 ;  /* 0x00000004001b7802 */ /* 0x000fe40000000f00 */
[----:B------:R1:W5:Y:S01]  /*03b0*/  LDG.E R4, desc[UR18][R4.64] ;  /* 0x0000001204047981 */ /* 0x000362000c1e1900 */
[----:B------:R-:W-:-:S03]  /*03c0*/  IMAD.WIDE R8, R14, R9, UR14 ;  /* 0x0000000e0e087e25 */ /* 0x000fc6000f8e0209 */
[----:B------:R-:W5:Y:S01]  /*03d0*/  LDG.E R23, desc[UR18][R2.64] ;  /* 0x0000001202177981 */ /* 0x000f62000c1e1900 */
[----:B0-----:R-:W-:-:S03]  /*03e0*/  IMAD.WIDE R10, R14, R27, UR16 ;  /* 0x000000100e0a7e25 */ /* 0x001fc6000f8e021b */
[----:B------:R-:W5:Y:S04]  /*03f0*/  LDG.E R7, desc[UR18][R6.64] ;  /* 0x0000001206077981 */ /* 0x000f68000c1e1900 */
[----:B------:R-:W5:Y:S04]  /*0400*/  LDG.E R24, desc[UR18][R2.64+0x4] ;  /* 0x0000041202187981 */ /* 0x000f68000c1e1900 */
[----:B------:R-:W5:Y:S04]  /*0410*/  LDG.E R8, desc[UR18][R8.64] ;  /* 0x0000001208087981 */ /* 0x000f68000c1e1900 */
[----:B------:R-:W5:Y:S04]  /*0420*/  LDG.E R25, desc[UR18][R2.64+0x8] ;  /* 0x0000081202197981 */ /* 0x000f68000c1e1900 */
[----:B------:R-:W5:Y:S04]  /*0430*/  LDG.E R10, desc[UR18][R10.64] ;  /* 0x000000120a0a7981 */ /* 0x000f68000c1e1900 */
[----:B------:R0:W5:Y:S01]  /*0440*/  LDG.E R27, desc[UR18][R2.64+0xc] ;  /* 0x00000c12021b7981 */ /* 0x000162000c1e1900 */
[----:B------:R-:W-:-:S04]  /*0450*/  UIADD3 UR5, UPT, UPT, UR5, 0x8, URZ ;  /* 0x0000000805057890 */ /* 0x000fc8000fffe0ff */
[----:B------:R-:W-:Y:S01]  /*0460*/  UISETP.NE.AND UP0, UPT, UR5, URZ, UPT ;  /* 0x000000ff0500728c */ /* 0x000fe2000bf05270 */
[----:B-1----:R-:W-:Y:S02]  /*0470*/  MOV R5, UR20 ;  /* 0x0000001400057c02 */ /* 0x002fe40008000f00 */
[----:B0-----:R-:W-:Y:S02]  /*0480*/  IADD3 R2, P0, PT, R2, 0x20, RZ ;  /* 0x0000002002027810 */ /* 0x001fe40007f1e0ff */
[----:B------:R-:W-:Y:S02]  /*0490*/  LEA R14, R5, R14, 0x3 ;  /* 0x0000000e050e7211 */ /* 0x000fe400078e18ff */
[----:B------:R-:W-:Y:S01]  /*04a0*/  IADD3.X R3, PT, PT, RZ, R3, RZ, P0, !PT ;  /* 0x00000003ff037210 */ /* 0x000fe200007fe4ff */
[----:B--2---:R-:W-:-:S04]  /*04b0*/  FFMA R22, R21, R22, R12 ;  /* 0x0000001615167223 */ /* 0x004fc8000000000c */
[----:B---3--:R-:W-:-:S04]  /*04c0*/  FFMA R20, R19, R20, R22 ;  /* 0x0000001413147223 */ /* 0x008fc80000000016 */
[----:B----4-:R-:W-:-:S04]  /*04d0*/  FFMA R18, R17, R18, R20 ;  /* 0x0000001211127223 */ /* 0x010fc80000000014 */
[----:B-----5:R-:W-:-:S04]  /*04e0*/  FFMA R16, R15, R16, R18 ;  /* 0x000000100f107223 */ /* 0x020fc80000000012 */
[----:B------:R-:W-:-:S04]  /*04f0*/  FFMA R23, R23, R4, R16 ;  /* 0x0000000417177223 */ /* 0x000fc80000000010 */
[----:B------:R-:W-:-:S04]  /*0500*/  FFMA R24, R24, R7, R23 ;  /* 0x0000000718187223 */ /* 0x000fc80000000017 */
[----:B------:R-:W-:-:S04]  /*0510*/  FFMA R8, R25, R8, R24 ;  /* 0x0000000819087223 */ /* 0x000fc80000000018 */
[----:B------:R-:W-:Y:S01]  /*0520*/  FFMA R12, R27, R10, R8 ;  /* 0x0000000a1b0c7223 */ /* 0x000fe20000000008 */
[----:B------:R-:W-:Y:S06]  /*0530*/  BRA.U UP0, `(.L_x_1) ;  /* 0xfffffffd003c7547 */ /* 0x000fec000b83ffff */
.L_x_0:
[----:B------:R-:W-:-:S04]  /*0540*/  ULOP3.LUT UR6, UR20, 0x7, URZ, 0xc0, !UPT ;  /* 0x0000000714067892 */ /* 0x000fc8000f8ec0ff */
[----:B------:R-:W-:-:S09]  /*0550*/  UISETP.NE.AND UP0, UPT, UR6, URZ, UPT ;  /* 0x000000ff0600728c */ /* 0x000fd2000bf05270 */
[----:B------:R-:W-:Y:S05]  /*0560*/  BRA.U !UP0, `(.L_x_2) ;  /* 0x0000000508387547 */ /* 0x000fea000b800000 */
[----:B------:R-:W-:Y:S02]  /*0570*/  UISETP.GE.U32.AND UP0, UPT, UR6, 0x4, UPT ;  /* 0x000000040600788c */ /* 0x000fe4000bf06070 */
[----:B------:R-:W-:-:S04]  /*0580*/  ULOP3.LUT UR5, UR20, 0x3, URZ, 0xc0, !UPT ;  /* 0x0000000314057892 */ /* 0x000fc8000f8ec0ff */
[----:B------:R-:W-:-:S03]  /*0590*/  UISETP.NE.AND UP1, UPT, UR5, URZ, UPT ;  /* 0x000000ff0500728c */ /* 0x000fc6000bf25270 */
[----:B------:R-:W-:Y:S08]  /*05a0*/  BRA.U !UP0, `(.L_x_3) ;  /* 0x00000001087c7547 */ /* 0x000ff0000b800000 */
[----:B------:R-:W1:Y:S01]  /*05b0*/  LDC.64 R6, c[0x0][0x388] ;  /* 0x0000e200ff067b82 */ /* 0x000e620000000a00 */
[----:B------:R-:W2:Y:S01]  /*05c0*/  LDCU.64 UR6, c[0x0][0x380] ;  /* 0x00007000ff0677ac */ /* 0x000ea20008000a00 */
[----:B------:R-:W-:Y:S01]  /*05d0*/  IMAD.U32 R9, RZ, RZ, UR4 ;  /* 0x00000004ff097e24 */ /* 0x000fe2000f8e00ff */
[C---:B------:R-:W-:Y:S02]  /*05e0*/  IADD3 R3, PT, PT, R13.reuse, UR4, RZ ;  /* 0x000000040d037c10 */ /* 0x040fe4000fffe0ff */
[----:B------:R-:W-:Y:S01]  /*05f0*/  IADD3 R10, P0, PT, R13, UR4, RZ ;  /* 0x000000040d0a7c10 */ /* 0x000fe2000ff1e0ff */
[----:B------:R-:W-:Y:S01]  /*0600*/  IMAD R9, R9, UR20, R0 ;  /* 0x0000001409097c24 */ /* 0x000fe2000f8e0200 */
[----:B------:R-:W-:Y:S01]  /*0610*/  MOV R11, UR20 ;  /* 0x00000014000b7c02 */ /* 0x000fe20008000f00 */
[----:B------:R-:W3:Y:S01]  /*0620*/  LDC.64 R4, c[0x0][0x380] ;  /* 0x0000e000ff047b82 */ /* 0x000ee20000000a00 */
[----:B------:R-:W-:Y:S01]  /*0630*/  MOV R15, UR20 ;  /* 0x00000014000f7c02 */ /* 0x000fe20008000f00 */
[----:B-1----:R-:W-:Y:S01]  /*0640*/  IMAD.WIDE R6, R9, 0x4, R6 ;  /* 0x0000000409067825 */ /* 0x002fe200078e0206 */
[----:B------:R-:W-:-:S05]  /*0650*/  MOV R9, UR20 ;  /* 0x0000001400097c02 */ /* 0x000fca0008000f00 */
[----:B------:R-:W-:Y:S02]  /*0660*/  IMAD.WIDE R8, R9, 0x4, R6 ;  /* 0x0000000409087825 */ /* 0x000fe400078e0206 */
[----:B0-----:R-:W4:Y:S02]  /*0670*/  LDG.E R6, desc[UR18][R6.64] ;  /* 0x0000001206067981 */ /* 0x001f24000c1e1900 */
[----:B---3--:R-:W-:Y:S01]  /*0680*/  IMAD.WIDE.U32 R4, R3, 0x4, R4 ;  /* 0x0000000403047825 */ /* 0x008fe200078e0004 */
[----:B------:R-:W-:Y:S01]  /*0690*/  IADD3.X R3, PT, PT, RZ, RZ, RZ, P0, !PT ;  /* 0x000000ffff037210 */ /* 0x000fe200007fe4ff */
[----:B------:R-:W3:Y:S01]  /*06a0*/  LDG.E R17, desc[UR18][R8.64] ;  /* 0x0000001208117981 */ /* 0x000ee2000c1e1900 */
[----:B--2---:R-:W-:-:S03]  /*06b0*/  LEA R2, P0, R10, UR6, 0x2 ;  /* 0x000000060a027c11 */ /* 0x004fc6000f8010ff */
[----:B------:R-:W4:Y:S01]  /*06c0*/  LDG.E R5, desc[UR18][R4.64] ;  /* 0x0000001204057981 */ /* 0x000f22000c1e1900 */
[----:B------:R-:W-:Y:S01]  /*06d0*/  LEA.HI.X R3, R10, UR7, R3, 0x2, P0 ;  /* 0x000000070a037c11 */ /* 0x000fe200080f1403 */
[----:B------:R-:W-:-:S04]  /*06e0*/  IMAD.WIDE R10, R11, 0x4, R8 ;  /* 0x000000040b0a7825 */ /* 0x000fc800078e0208 */
[----:B------:R-:W3:Y:S01]  /*06f0*/  LDG.E R16, desc[UR18][R2.64+0x4] ;  /* 0x0000041202107981 */ /* 0x000ee2000c1e1900 */
[----:B------:R-:W-:-:S03]  /*0700*/  IMAD.WIDE R14, R15, 0x4, R10 ;  /* 0x000000040f0e7825 */ /* 0x000fc600078e020a */
[----:B------:R-:W2:Y:S04]  /*0710*/  LDG.E R19, desc[UR18][R10.64] ;  /* 0x000000120a137981 */ /* 0x000ea8000c1e1900 */
[----:B------:R-:W2:Y:S04]  /*0720*/  LDG.E R18, desc[UR18][R2.64+0x8] ;  /* 0x0000081202127981 */ /* 0x000ea8000c1e1900 */
[----:B------:R-:W5:Y:S04]  /*0730*/  LDG.E R20, desc[UR18][R2.64+0xc] ;  /* 0x00000c1202147981 */ /* 0x000f68000c1e1900 */
[----:B------:R-:W5:Y:S01]  /*0740*/  LDG.E R14, desc[UR18][R14.64] ;  /* 0x000000120e0e7981 */ /* 0x000f62000c1e1900 */
[----:B------:R-:W-:Y:S01]  /*0750*/  UIADD3 UR4, UPT, UPT, UR4, 0x4, URZ ;  /* 0x0000000404047890 */ /* 0x000fe2000fffe0ff */
[----:B----4-:R-:W-:-:S04]  /*0760*/  FFMA R5, R5, R6, R12 ;  /* 0x0000000605057223 */ /* 0x010fc8000000000c */
[----:B---3--:R-:W-:-:S04]  /*0770*/  FFMA R5, R16, R17, R5 ;  /* 0x0000001110057223 */ /* 0x008fc80000000005 */
[----:B--2---:R-:W-:-:S04]  /*0780*/  FFMA R5, R18, R19, R5 ;  /* 0x0000001312057223 */ /* 0x004fc80000000005 */
[----:B-----5:R-:W-:-:S07]  /*0790*/  FFMA R12, R20, R14, R5 ;  /* 0x0000000e140c7223 */ /* 0x020fce0000000005 */
.L_x_3:
[----:B------:R-:W-:Y:S05]  /*07a0*/  BRA.U !UP1, `(.L_x_2) ;  /* 0x0000000109a87547 */ /* 0x000fea000b800000 */
[----:B------:R-:W-:Y:S01]  /*07b0*/  UISETP.NE.AND UP0, UPT, UR5, 0x1, UPT ;  /* 0x000000010500788c */ /* 0x000fe2000bf05270 */
[----:B------:R-:W-:Y:S01]  /*07c0*/  MOV R7, UR4 ;  /* 0x0000000400077c02 */ /* 0x000fe20008000f00 */
[----:B------:R-:W-:Y:S02]  /*07d0*/  ULOP3.LUT UR5, UR20, 0x1, URZ, 0xc0, !UPT ;  /* 0x0000000114057892 */ /* 0x000fe4000f8ec0ff */
[----:B------:R-:W-:Y:S02]  /*07e0*/  MOV R15, UR20 ;  /* 0x00000014000f7c02 */ /* 0x000fe40008000f00 */
[----:B------:R-:W-:Y:S01]  /*07f0*/  UISETP.NE.U32.AND UP1, UPT, UR5, 0x1, UPT ;  /* 0x000000010500788c */ /* 0x000fe2000bf25070 */
[----:B------:R-:W-:-:S04]  /*0800*/  PLOP3.LUT P1, PT, PT, PT, UP0, 0x80, 0x8 ;  /* 0x000000000008781c */ /* 0x000fc80003f2f008 */
[----:B------:R-:W1:Y:S01]  /*0810*/  @UP0 LDCU.128 UR8, c[0x0][0x380] ;  /* 0x00007000ff0807ac */ /* 0x000e620008000c00 */
[----:B------:R-:W-:Y:S01]  /*0820*/  PLOP3.LUT P0, PT, PT, PT, UP1, 0x80, 0x8 ;  /* 0x000000000008781c */ /* 0x000fe20003f0f018 */
[----:B------:R-:W2:Y:S04]  /*0830*/  @UP0 LDCU.64 UR6, c[0x0][0x380] ;  /* 0x00007000ff0607ac */ /* 0x000ea80008000a00 */
[----:B------:R-:W3:Y:S03]  /*0840*/  @!UP1 LDCU.128 UR12, c[0x0][0x380] ;  /* 0x00007000ff0c97ac */ /* 0x000ee60008000c00 */
[C---:B------:R-:W-:Y:S02]  /*0850*/  @P1 IADD3 R3, PT, PT, R13.reuse, UR4, RZ ;  /* 0x000000040d031c10 */ /* 0x040fe4000fffe0ff */
[----:B------:R-:W-:Y:S01]  /*0860*/  @P1 IADD3 R6, P2, PT, R13, UR4, RZ ;  /* 0x000000040d061c10 */ /* 0x000fe2000ff5e0ff */
[----:B------:R-:W-:Y:S01]  /*0870*/  @UP0 UIADD3 UR4, UPT, UPT, UR4, 0x2, URZ ;  /* 0x0000000204040890 */ /* 0x000fe2000fffe0ff */
[----:B-1----:R-:W-:Y:S01]  /*0880*/  MOV R11, UR9 ;  /* 0x00000009000b7c02 */ /* 0x002fe20008000f00 */
[----:B------:R-:W-:Y:S01]  /*0890*/  IMAD.U32 R10, RZ, RZ, UR8 ;  /* 0x00000008ff0a7e24 */ /* 0x000fe2000f8e00ff */
[----:B------:R-:W-:-:S02]  /*08a0*/  MOV R4, UR10 ;  /* 0x0000000a00047c02 */ /* 0x000fc40008000f00 */
[----:B------:R-:W-:Y:S01]  /*08b0*/  MOV R5, UR11 ;  /* 0x0000000b00057c02 */ /* 0x000fe20008000f00 */
[----:B------:R-:W-:-:S04]  /*08c0*/  @P1 IMAD.WIDE.U32 R10, R3, 0x4, R10 ;  /* 0x00000004030a1825 */ /* 0x000fc800078e000a */
[----:B------:R-:W-:Y:S01]  /*08d0*/  @P1 IMAD R3, R7, UR20, R0 ;  /* 0x0000001407031c24 */ /* 0x000fe2000f8e0200 */
[----:B------:R-:W-:Y:S01]  /*08e0*/  @P1 IADD3.X R7, PT, PT, RZ, RZ, RZ, P2, !PT ;  /* 0x000000ffff071210 */ /* 0x000fe200017fe4ff */
[----:B------:R-:W-:Y:S01]  /*08f0*/  IMAD.U32 R19, RZ, RZ, UR4 ;  /* 0x00000004ff137e24 */ /* 0x000fe2000f8e00ff */
[C---:B--2---:R-:W-:Y:S01]  /*0900*/  @P1 LEA R2, P2, R6.reuse, UR6, 0x2 ;  /* 0x0000000606021c11 */ /* 0x044fe2000f8410ff */
[----:B------:R-:W-:Y:S01]  /*0910*/  @P1 IMAD.WIDE R4, R3, 0x4, R4 ;  /* 0x0000000403041825 */ /* 0x000fe200078e0204 */
[----:B------:R-:W-:Y:S01]  /*0920*/  @!P0 IADD3 R17, PT, PT, R13, UR4, RZ ;  /* 0x000000040d118c10 */ /* 0x000fe2000fffe0ff */
[----:B0-----:R-:W2:Y:S01]  /*0930*/  @P1 LDG.E R11, desc[UR18][R10.64] ;  /* 0x000000120a0b1981 */ /* 0x001ea2000c1e1900 */
[----:B------:R-:W-:Y:S01]  /*0940*/  @P1 LEA.HI.X R3, R6, UR7, R7, 0x2, P2 ;  /* 0x0000000706031c11 */ /* 0x000fe200090f1407 */
[----:B------:R-:W-:Y:S01]  /*0950*/  @!P0 IMAD R19, R19, UR20, R0 ;  /* 0x0000001413138c24 */ /* 0x000fe2000f8e0200 */
[----:B---3--:R-:W-:Y:S01]  /*0960*/  MOV R6, UR12 ;  /* 0x0000000c00067c02 */ /* 0x008fe20008000f00 */
[----:B------:R-:W-:Y:S01]  /*0970*/  @P1 IMAD.WIDE R14, R15, 0x4, R4 ;  /* 0x000000040f0e1825 */ /* 0x000fe200078e0204 */
[----:B------:R-:W-:Y:S01]  /*0980*/  MOV R7, UR13 ;  /* 0x0000000d00077c02 */ /* 0x000fe20008000f00 */
[----:B------:R-:W2:Y:S01]  /*0990*/  @P1 LDG.E R4, desc[UR18][R4.64] ;  /* 0x0000001204041981 */ /* 0x000ea2000c1e1900 */
[----:B------:R-:W-:-:S02]  /*09a0*/  MOV R8, UR14 ;  /* 0x0000000e00087c02 */ /* 0x000fc40008000f00 */
[----:B------:R-:W-:Y:S01]  /*09b0*/  MOV R9, UR15 ;  /* 0x0000000f00097c02 */ /* 0x000fe20008000f00 */
[----:B------:R-:W-:Y:S01]  /*09c0*/  @!P0 IMAD.WIDE.U32 R6, R17, 0x4, R6 ;  /* 0x0000000411068825 */ /* 0x000fe200078e0006 */
[----:B------:R-:W3:Y:S03]  /*09d0*/  @P1 LDG.E R14, desc[UR18][R14.64] ;  /* 0x000000120e0e1981 */ /* 0x000ee6000c1e1900 */
[----:B------:R-:W-:Y:S01]  /*09e0*/  @!P0 IMAD.WIDE R8, R19, 0x4, R8 ;  /* 0x0000000413088825 */ /* 0x000fe200078e0208 */
[----:B------:R-:W3:Y:S04]  /*09f0*/  @P1 LDG.E R2, desc[UR18][R2.64+0x4] ;  /* 0x0000041202021981 */ /* 0x000ee8000c1e1900 */
[----:B------:R-:W4:Y:S04]  /*0a00*/  @!P0 LDG.E R7, desc[UR18][R6.64] ;  /* 0x0000001206078981 */ /* 0x000f28000c1e1900 */
[----:B------:R-:W4:Y:S01]  /*0a10*/  @!P0 LDG.E R8, desc[UR18][R8.64] ;  /* 0x0000001208088981 */ /* 0x000f22000c1e1900 */
[----:B--2---:R-:W-:-:S04]  /*0a20*/  @P1 FFMA R11, R11, R4, R12 ;  /* 0x000000040b0b1223 */ /* 0x004fc8000000000c */
[----:B---3--:R-:W-:-:S04]  /*0a30*/  @P1 FFMA R12, R2, R14, R11 ;  /* 0x0000000e020c1223 */ /* 0x008fc8000000000b */
[----:B----4-:R-:W-:-:S07]  /*0a40*/  @!P0 FFMA R12, R7, R8, R12 ;  /* 0x00000008070c8223 */ /* 0x010fce000000000c */
.L_x_2:
[----:B------:R-:W1:Y:S01]  /*0a50*/  LDC.64 R2, c[0x0][0x390] ;  /* 0x0000e400ff027b82 */ /* 0x000e620000000a00 */
[----:B------:R-:W-:-:S05]  /*0a60*/  IADD3 R13, PT, PT, R0, R13, RZ ;  /* 0x0000000d000d7210 */ /* 0x000fca0007ffe0ff */
[----:B-1----:R-:W-:-:S05]  /*0a70*/  IMAD.WIDE R2, R13, 0x4, R2 ;  /* 0x000000040d027825 */ /* 0x002fca00078e0202 */
[----:B0-----:R-:W-:Y:S01]  /*0a80*/  STG.E desc[UR18][R2.64], R12 ;  /* 0x0000000c02007986 */ /* 0x001fe2000c101912 */
[----:B------:R-:W-:Y:S05]  /*0a90*/  EXIT ;  /* 0x000000000000794d */ /* 0x000fea0003800000 */
.L_x_4:
[----:B------:R-:W-:-:S00]  /*0aa0*/  BRA `(.L_x_4) ;  /* 0xfffffffc00fc7947 */ /* 0x000fc0000383ffff */
[----:B------:R-:W-:-:S00]  /*0ab0*/  NOP ;  /* 0x0000000000007918 */ /* 0x000fc00000000000 */
        /* <DEDUP_REMOVED lines=12> */
.L_x_5:


//--------------------- .nv.shared.reserved.0     --------------------------
	.section	.nv.shared.reserved.0,"aw",@nobits
	.weak		__nv_reservedSMEM_offset_0_alias
	.size		__nv_reservedSMEM_offset_0_alias, 0, 64
	.other		__nv_reservedSMEM_offset_0_alias,@"STO_CUDA_RESERVED_SHARED STV_DEFAULT"
__nv_reservedSMEM_offset_0_alias:
	.zero		0
	.zero		64


//--------------------- .nv.constant0._Z14matrixMultiplyPKfS0_Pfi --------------------------
	.section	.nv.constant0._Z14matrixMultiplyPKfS0_Pfi,"a",@progbits
	.sectionflags	@""
	.align	4
.nv.constant0._Z14matrixMultiplyPKfS0_Pfi:
	.zero		924


//--------------------- SYMBOLS --------------------------

	.type		.nv.reservedSmem.offset0,@object
	.size		.nv.reservedSmem.offset0,0x4
